	.headerflags	@"EF_CUDA_TEXMODE_UNIFIED EF_CUDA_64BIT_ADDRESS EF_CUDA_SM86 EF_CUDA_VIRTUAL_SM(EF_CUDA_SM86)"
	.elftype	@"ET_EXEC"


//--------------------- .nv.info                  --------------------------
	.section	.nv.info,"",@"SHT_CUDA_INFO"
	.align	4


	//----- nvinfo : EIATTR_REGCOUNT
	.align		4
        /*0000*/ 	.byte	0x04, 0x2f
        /*0002*/ 	.short	(.L_1 - .L_0)
	.align		4
.L_0:
        /*0004*/ 	.word	index@(cujit)
        /*0008*/ 	.word	0x00000006


	//----- nvinfo : EIATTR_MAX_STACK_SIZE
	.align		4
.L_1:
        /*000c*/ 	.byte	0x04, 0x23
        /*000e*/ 	.short	(.L_3 - .L_2)
	.align		4
.L_2:
        /*0010*/ 	.word	index@(cujit)
        /*0014*/ 	.word	0x00000000


	//----- nvinfo : EIATTR_MIN_STACK_SIZE
	.align		4
.L_3:
        /*0018*/ 	.byte	0x04, 0x12
        /*001a*/ 	.short	(.L_5 - .L_4)
	.align		4
.L_4:
        /*001c*/ 	.word	index@(cujit)
        /*0020*/ 	.word	0x00000000


	//----- nvinfo : EIATTR_FRAME_SIZE
	.align		4
.L_5:
        /*0024*/ 	.byte	0x04, 0x11
        /*0026*/ 	.short	(.L_7 - .L_6)
	.align		4
.L_6:
        /*0028*/ 	.word	index@(cujit)
        /*002c*/ 	.word	0x00000000
.L_7:


//--------------------- .nv.info.cujit            --------------------------
	.section	.nv.info.cujit,"",@"SHT_CUDA_INFO"
	.align	4


	//----- nvinfo : EIATTR_CUDA_API_VERSION
	.align		4
        /*0000*/ 	.byte	0x04, 0x37
        /*0002*/ 	.short	(.L_9 - .L_8)
.L_8:
        /*0004*/ 	.word	0x00000078


	//----- nvinfo : EIATTR_SW2861232_WAR
	.align		4
.L_9:
        /*0008*/ 	.byte	0x01, 0x35
	.zero		2


	//----- nvinfo : EIATTR_PARAM_CBANK
	.align		4
        /*000c*/ 	.byte	0x04, 0x0a
        /*000e*/ 	.short	(.L_11 - .L_10)
	.align		4
.L_10:
        /*0010*/ 	.word	index@(.nv.constant0.cujit)
        /*0014*/ 	.short	0x0160
        /*0016*/ 	.short	0x0010


	//----- nvinfo : EIATTR_CBANK_PARAM_SIZE
	.align		4
.L_11:
        /*0018*/ 	.byte	0x03, 0x19
        /*001a*/ 	.short	0x0010


	//----- nvinfo : EIATTR_KPARAM_INFO
	.align		4
        /*001c*/ 	.byte	0x04, 0x17
        /*001e*/ 	.short	(.L_13 - .L_12)
.L_12:
        /*0020*/ 	.word	0x00000000
        /*0024*/ 	.short	0x0000
        /*0026*/ 	.short	0x0000
        /*0028*/ 	.byte	0x00, 0xf0, 0x41, 0x00


	//----- nvinfo : EIATTR_MAXREG_COUNT
	.align		4
.L_13:
        /*002c*/ 	.byte	0x03, 0x1b
        /*002e*/ 	.short	0x00ff


	//----- nvinfo : EIATTR_EXIT_INSTR_OFFSETS
	.align		4
        /*0030*/ 	.byte	0x04, 0x1c
        /*0032*/ 	.short	(.L_15 - .L_14)


	//   ....[0]....
.L_14:
        /*0034*/ 	.word	0x00000050


	//   ....[1]....
        /*0038*/ 	.word	0x00000060
.L_15:


//--------------------- .nv.constant0.cujit       --------------------------
	.section	.nv.constant0.cujit,"a",@progbits
	.align	4
.nv.constant0.cujit:
	.zero		368


//--------------------- .text.cujit               --------------------------
	.section	.text.cujit,"ax",@progbits
	.sectioninfo	@"SHI_REGISTERS=6"
	.align	128
.text.cujit:
        .type           cujit,@function
        .size           cujit,(.L_x_1 - cujit)
        .other          cujit,@"STO_CUDA_ENTRY STV_DEFAULT"
cujit:
[----:B------:R-:W-:-:S02]  /*0000*/  MOV R1, c[0x0][0x28] ;  /* 0x00000a0000017a02 */ /* 0x000fc40000000f00 */
[----:B------:R-:W0:Y:S04]  /*0010*/  S2R R0, SR_CTAID.X ;  /* 0x0000000000007919 */ /* 0x000e280000002500 */
[----:B------:R-:W0:Y:S02]  /*0020*/  S2R R3, SR_TID.X ;  /* 0x0000000000037919 */ /* 0x000e240000002100 */
[----:B0-----:R-:W-:-:S05]  /*0030*/  IMAD R0, R0, c[0x0][0x0], R3 ;  /* 0x0000000000007a24 */ /* 0x001fca00078e0203 */
[----:B------:R-:W-:-:S13]  /*0040*/  ISETP.GE.U32.AND P0, PT, R0, c[0x0][0x160], PT ;  /* 0x0000580000007a0c */ /* 0x000fda0003f06070 */
[----:B------:R-:W-:Y:S05]  /*0050*/  @P0 EXIT ;  /* 0x000000000000094d */ /* 0x000fea0003800000 */
[----:B------:R-:W-:Y:S05]  /*0060*/  EXIT ;  /* 0x000000000000794d */ /* 0x000fea0003800000 */
.L_x_0:
[----:B------:R-:W-:-:S00]  /*0070*/  BRA `(.L_x_0) ;  /* 0xfffffff000007947 */ /* 0x000fc0000383ffff */
[----:B------:R-:W-:-:S00]  /*0080*/  NOP ;  /* 0x0000000000007918 */ /* 0x000fc00000000000 */
[----:B------:R-:W-:-:S00]  /*0090*/  NOP ;  /* 0x0000000000007918 */ /* 0x000fc00000000000 */
[----:B------:R-:W-:-:S00]  /*00a0*/  NOP ;  /* 0x0000000000007918 */ /* 0x000fc00000000000 */
[----:B------:R-:W-:-:S00]  /*00b0*/  NOP ;  /* 0x0000000000007918 */ /* 0x000fc00000000000 */
[----:B------:R-:W-:-:S00]  /*00c0*/  NOP ;  /* 0x0000000000007918 */ /* 0x000fc00000000000 */
[----:B------:R-:W-:-:S00]  /*00d0*/  NOP ;  /* 0x0000000000007918 */ /* 0x000fc00000000000 */
[----:B------:R-:W-:-:S00]  /*00e0*/  NOP ;  /* 0x0000000000007918 */ /* 0x000fc00000000000 */
[----:B------:R-:W-:-:S00]  /*00f0*/  NOP ;  /* 0x0000000000007918 */ /* 0x000fc00000000000 */
.L_x_1:
